	.headerflags	@"EF_CUDA_TEXMODE_UNIFIED EF_CUDA_64BIT_ADDRESS EF_CUDA_ACCELERATORS EF_CUDA_SM90 EF_CUDA_VIRTUAL_SM(EF_CUDA_SM90)"
	.elftype	@"ET_EXEC"


//--------------------- .nv.info                  --------------------------
	.section	.nv.info,"",@"SHT_CUDA_INFO"
	.align	4


	//----- nvinfo : EIATTR_REGCOUNT
	.align		4
        /*0000*/ 	.byte	0x04, 0x2f
        /*0002*/ 	.short	(.L_1 - .L_0)
	.align		4
.L_0:
        /*0004*/ 	.word	index@(triton_poi_fused_convolution_1)
        /*0008*/ 	.word	0x00000012


	//----- nvinfo : EIATTR_MIN_STACK_SIZE
	.align		4
.L_1:
        /*000c*/ 	.byte	0x04, 0x12
        /*000e*/ 	.short	(.L_3 - .L_2)
	.align		4
.L_2:
        /*0010*/ 	.word	index@(triton_poi_fused_convolution_1)
        /*0014*/ 	.word	0x00000000


	//----- nvinfo : EIATTR_FRAME_SIZE
	.align		4
.L_3:
        /*0018*/ 	.byte	0x04, 0x11
        /*001a*/ 	.short	(.L_5 - .L_4)
	.align		4
.L_4:
        /*001c*/ 	.word	index@(triton_poi_fused_convolution_1)
        /*0020*/ 	.word	0x00000000


	//----- nvinfo : EIATTR_MIN_STACK_SIZE
	.align		4
.L_5:
        /*0024*/ 	.byte	0x04, 0x12
        /*0026*/ 	.short	(.L_7 - .L_6)
	.align		4
.L_6:
        /*0028*/ 	.word	index@(triton_poi_fused_convolution_1)
        /*002c*/ 	.word	0x00000000
.L_7:


//--------------------- .nv.info.triton_poi_fused_convolution_1 --------------------------
	.section	.nv.info.triton_poi_fused_convolution_1,"",@"SHT_CUDA_INFO"
	.sectionflags	@""
	.align	4


	//----- nvinfo : EIATTR_CUDA_API_VERSION
	.align		4
        /*0000*/ 	.byte	0x04, 0x37
        /*0002*/ 	.short	(.L_9 - .L_8)
.L_8:
        /*0004*/ 	.word	0x0000007c


	//----- nvinfo : EIATTR_KPARAM_INFO
	.align		4
.L_9:
        /*0008*/ 	.byte	0x04, 0x17
        /*000a*/ 	.short	(.L_11 - .L_10)
.L_10:
        /*000c*/ 	.word	0x00000000
        /*0010*/ 	.short	0x0002
        /*0012*/ 	.short	0x0010
        /*0014*/ 	.byte	0x00, 0xf0, 0x11, 0x00


	//----- nvinfo : EIATTR_KPARAM_INFO
	.align		4
.L_11:
        /*0018*/ 	.byte	0x04, 0x17
        /*001a*/ 	.short	(.L_13 - .L_12)
.L_12:
        /*001c*/ 	.word	0x00000000
        /*0020*/ 	.short	0x0001
        /*0022*/ 	.short	0x0008
        /*0024*/ 	.byte	0x00, 0xf4, 0x21, 0x00


	//----- nvinfo : EIATTR_KPARAM_INFO
	.align		4
.L_13:
        /*0028*/ 	.byte	0x04, 0x17
        /*002a*/ 	.short	(.L_15 - .L_14)
.L_14:
        /*002c*/ 	.word	0x00000000
        /*0030*/ 	.short	0x0000
        /*0032*/ 	.short	0x0000
        /*0034*/ 	.byte	0x00, 0xf4, 0x21, 0x00


	//----- nvinfo : EIATTR_SPARSE_MMA_MASK
	.align		4
.L_15:
        /*0038*/ 	.byte	0x03, 0x50
        /*003a*/ 	.short	0x0000


	//----- nvinfo : EIATTR_MAXREG_COUNT
	.align		4
        /*003c*/ 	.byte	0x03, 0x1b
        /*003e*/ 	.short	0x00ff


	//----- nvinfo : EIATTR_EXIT_INSTR_OFFSETS
	.align		4
        /*0040*/ 	.byte	0x04, 0x1c
        /*0042*/ 	.short	(.L_17 - .L_16)


	//   ....[0]....
.L_16:
        /*0044*/ 	.word	0x000002a0


	//----- nvinfo : EIATTR_REQNTID
	.align		4
.L_17:
        /*0048*/ 	.byte	0x04, 0x10
        /*004a*/ 	.short	(.L_19 - .L_18)
.L_18:
        /*004c*/ 	.word	0x00000080
        /*0050*/ 	.word	0x00000001
        /*0054*/ 	.word	0x00000001


	//----- nvinfo : EIATTR_CBANK_PARAM_SIZE
	.align		4
.L_19:
        /*0058*/ 	.byte	0x03, 0x19
        /*005a*/ 	.short	0x0014


	//----- nvinfo : EIATTR_PARAM_CBANK
	.align		4
        /*005c*/ 	.byte	0x04, 0x0a
        /*005e*/ 	.short	(.L_21 - .L_20)
	.align		4
.L_20:
        /*0060*/ 	.word	index@(.nv.constant0.triton_poi_fused_convolution_1)
        /*0064*/ 	.short	0x0210
        /*0066*/ 	.short	0x0014


	//----- nvinfo : EIATTR_SW_WAR
	.align		4
.L_21:
        /*0068*/ 	.byte	0x04, 0x36
        /*006a*/ 	.short	(.L_23 - .L_22)
.L_22:
        /*006c*/ 	.word	0x00000008
.L_23:


//--------------------- .nv.callgraph             --------------------------
	.section	.nv.callgraph,"",@"SHT_CUDA_CALLGRAPH"
	.align	4
	.sectionentsize	8
	.align		4
        /*0000*/ 	.word	0x00000000
	.align		4
        /*0004*/ 	.word	0xffffffff
	.align		4
        /*0008*/ 	.word	0x00000000
	.align		4
        /*000c*/ 	.word	0xfffffffe
	.align		4
        /*0010*/ 	.word	0x00000000
	.align		4
        /*0014*/ 	.word	0xfffffffd
	.align		4
        /*0018*/ 	.word	0x00000000
	.align		4
        /*001c*/ 	.word	0xfffffffc


//--------------------- .text.triton_poi_fused_convolution_1 --------------------------
	.section	.text.triton_poi_fused_convolution_1,"ax",@progbits
	.align	128
        .global         triton_poi_fused_convolution_1
        .type           triton_poi_fused_convolution_1,@function
        .size           triton_poi_fused_convolution_1,(.L_x_1 - triton_poi_fused_convolution_1)
        .other          triton_poi_fused_convolution_1,@"STO_CUDA_ENTRY STV_DEFAULT"
triton_poi_fused_convolution_1:
.text.triton_poi_fused_convolution_1:
[----:B------:R-:W-:Y:S01]  /*0000*/  LDC R1, c[0x0][0x28] ;  /* 0x00000a00ff017b82 */ /* 0x000fe20000000800 */
[----:B------:R-:W1:Y:S07]  /*0010*/  S2R R0, SR_TID.X ;  /* 0x0000000000007919 */ /* 0x000e6e0000002100 */
[----:B------:R-:W2:Y:S01]  /*0020*/  LDC.64 R4, c[0x0][0x210] ;  /* 0x00008400ff047b82 */ /* 0x000ea20000000a00 */
[----:B------:R-:W-:Y:S01]  /*0030*/  ULDC.64 UR4, c[0x0][0x208] ;  /* 0x0000820000047ab9 */ /* 0x000fe20000000a00 */
[----:B------:R-:W3:Y:S01]  /*0040*/  S2R R11, SR_CTAID.X ;  /* 0x00000000000b7919 */ /* 0x000ee20000002500 */
[----:B-1----:R-:W-:-:S02]  /*0050*/  SHF.L.U32 R0, R0, 0x2, RZ ;  /* 0x0000000200007819 */ /* 0x002fc400000006ff */
[----:B---3--:R-:W-:Y:S02]  /*0060*/  SHF.R.S32.HI R2, RZ, 0x15, R11 ;  /* 0x00000015ff027819 */ /* 0x008fe4000001140b */
[----:B------:R-:W-:Y:S02]  /*0070*/  LOP3.LUT R0, R0, 0x1fc, RZ, 0xc0, !PT ;  /* 0x000001fc00007812 */ /* 0x000fe400078ec0ff */
[----:B------:R-:W-:Y:S02]  /*0080*/  SGXT R2, R2, 0x1 ;  /* 0x000000010202781a */ /* 0x000fe40000000200 */
[----:B------:R-:W-:-:S04]  /*0090*/  LEA R11, R11, R0, 0xa ;  /* 0x000000000b0b7211 */ /* 0x000fc800078e50ff */
[----:B------:R-:W-:Y:S02]  /*00a0*/  LEA.HI R6, R2, R11, RZ, 0xc ;  /* 0x0000000b02067211 */ /* 0x000fe400078f60ff */
[----:B------:R-:W1:Y:S02]  /*00b0*/  LDC.64 R2, c[0x0][0x218] ;  /* 0x00008600ff027b82 */ /* 0x000e640000000a00 */
[----:B------:R-:W-:Y:S02]  /*00c0*/  IADD3 R8, R6, 0x200, RZ ;  /* 0x0000020006087810 */ /* 0x000fe40007ffe0ff */
[----:B------:R-:W-:Y:S01]  /*00d0*/  SHF.R.S32.HI R7, RZ, 0xc, R6 ;  /* 0x0000000cff077819 */ /* 0x000fe20000011406 */
[----:B------:R-:W-:Y:S01]  /*00e0*/  HFMA2.MMA R6, -RZ, RZ, 0, 0 ;  /* 0x00000000ff067435 */ /* 0x000fe200000001ff */
[----:B------:R-:W-:Y:S02]  /*00f0*/  SHF.R.S32.HI R9, RZ, 0xc, R8 ;  /* 0x0000000cff097819 */ /* 0x000fe40000011408 */
[----:B------:R-:W-:-:S07]  /*0100*/  MOV R8, RZ ;  /* 0x000000ff00087202 */ /* 0x000fce0000000f00 */
[----:B------:R-:W-:-:S04]  /*0110*/  IMAD.HI R0, R7, -0x77777777, R6 ;  /* 0x8888888907007827 */ /* 0x000fc800078e0206 */
[----:B------:R-:W-:Y:S01]  /*0120*/  IMAD.HI R6, R9, -0x77777777, R8 ;  /* 0x8888888909067827 */ /* 0x000fe200078e0208 */
[----:B------:R-:W-:-:S04]  /*0130*/  SHF.R.U32.HI R13, RZ, 0x1f, R0 ;  /* 0x0000001fff0d7819 */ /* 0x000fc80000011600 */
[----:B------:R-:W-:Y:S02]  /*0140*/  SHF.R.U32.HI R15, RZ, 0x1f, R6 ;  /* 0x0000001fff0f7819 */ /* 0x000fe40000011606 */
[----:B------:R-:W-:Y:S02]  /*0150*/  LEA.HI.SX32 R13, R0, R13, 0x1d ;  /* 0x0000000d000d7211 */ /* 0x000fe400078feaff */
[----:B------:R-:W-:-:S03]  /*0160*/  LEA.HI.SX32 R15, R6, R15, 0x1d ;  /* 0x0000000f060f7211 */ /* 0x000fc600078feaff */
[----:B------:R-:W-:Y:S02]  /*0170*/  IMAD R13, R13, -0xf, R7 ;  /* 0xfffffff10d0d7824 */ /* 0x000fe400078e0207 */
[----:B------:R-:W-:Y:S02]  /*0180*/  IMAD R15, R15, -0xf, R9 ;  /* 0xfffffff10f0f7824 */ /* 0x000fe400078e0209 */
[----:B--2---:R-:W-:-:S04]  /*0190*/  IMAD.WIDE R8, R11, 0x4, R4 ;  /* 0x000000040b087825 */ /* 0x004fc800078e0204 */
[--C-:B-1----:R-:W-:Y:S01]  /*01a0*/  IMAD.WIDE R10, R13, 0x4, R2.reuse ;  /* 0x000000040d0a7825 */ /* 0x102fe200078e0202 */
[----:B------:R-:W2:Y:S03]  /*01b0*/  LDG.E.128 R4, desc[UR4][R8.64] ;  /* 0x0000000408047981 */ /* 0x000ea6000c1e1d00 */
[----:B------:R-:W-:Y:S02]  /*01c0*/  IMAD.WIDE R2, R15, 0x4, R2 ;  /* 0x000000040f027825 */ /* 0x000fe400078e0202 */
[----:B------:R-:W2:Y:S04]  /*01d0*/  LDG.E.EL R10, desc[UR4][R10.64] ;  /* 0x000000040a0a7981 */ /* 0x000ea8000c2e1900 */
[----:B------:R-:W3:Y:S04]  /*01e0*/  LDG.E.EL R2, desc[UR4][R2.64] ;  /* 0x0000000402027981 */ /* 0x000ee8000c2e1900 */
[----:B------:R-:W3:Y:S01]  /*01f0*/  LDG.E.128 R12, desc[UR4][R8.64+0x800] ;  /* 0x00080004080c7981 */ /* 0x000ee2000c1e1d00 */
[--C-:B--2---:R-:W-:Y:S01]  /*0200*/  FADD R4, R4, R10.reuse ;  /* 0x0000000a04047221 */ /* 0x104fe20000000000 */
[--C-:B------:R-:W-:Y:S01]  /*0210*/  FADD R5, R5, R10.reuse ;  /* 0x0000000a05057221 */ /* 0x100fe20000000000 */
[--C-:B------:R-:W-:Y:S01]  /*0220*/  FADD R6, R6, R10.reuse ;  /* 0x0000000a06067221 */ /* 0x100fe20000000000 */
[----:B------:R-:W-:Y:S01]  /*0230*/  FADD R7, R7, R10 ;  /* 0x0000000a07077221 */ /* 0x000fe20000000000 */
[--C-:B---3--:R-:W-:Y:S01]  /*0240*/  FADD R12, R12, R2.reuse ;  /* 0x000000020c0c7221 */ /* 0x108fe20000000000 */
[--C-:B------:R-:W-:Y:S01]  /*0250*/  FADD R13, R13, R2.reuse ;  /* 0x000000020d0d7221 */ /* 0x100fe20000000000 */
[--C-:B------:R-:W-:Y:S01]  /*0260*/  FADD R14, R14, R2.reuse ;  /* 0x000000020e0e7221 */ /* 0x100fe20000000000 */
[----:B------:R-:W-:Y:S01]  /*0270*/  FADD R15, R15, R2 ;  /* 0x000000020f0f7221 */ /* 0x000fe20000000000 */
[----:B------:R-:W-:Y:S04]  /*0280*/  STG.E.128 desc[UR4][R8.64], R4 ;  /* 0x0000000408007986 */ /* 0x000fe8000c101d04 */
[----:B------:R-:W-:Y:S01]  /*0290*/  STG.E.128 desc[UR4][R8.64+0x800], R12 ;  /* 0x0008000c08007986 */ /* 0x000fe2000c101d04 */
[----:B------:R-:W-:Y:S05]  /*02a0*/  EXIT ;  /* 0x000000000000794d */ /* 0x000fea0003800000 */
.L_x_0:
[----:B------:R-:W-:-:S00]  /*02b0*/  BRA `(.L_x_0) ;  /* 0xfffffffc00fc7947 */ /* 0x000fc0000383ffff */
[----:B------:R-:W-:-:S00]  /*02c0*/  NOP ;  /* 0x0000000000007918 */ /* 0x000fc00000000000 */
        /* <DEDUP_REMOVED lines=11> */
.L_x_1:


//--------------------- .nv.constant0.triton_poi_fused_convolution_1 --------------------------
	.section	.nv.constant0.triton_poi_fused_convolution_1,"a",@progbits
	.sectionflags	@""
	.align	4
.nv.constant0.triton_poi_fused_convolution_1:
	.zero		548
